//
// Generated by NVIDIA NVVM Compiler
//
// Compiler Build ID: CL-36424714
// Cuda compilation tools, release 13.0, V13.0.88
// Based on NVVM 20.0.0
//

.version 9.0
.target sm_100
.address_size 64

	// .globl	_Z14decrypt_kernelPii

.visible .entry _Z14decrypt_kernelPii(
	.param .u64 .ptr .align 1 _Z14decrypt_kernelPii_param_0,
	.param .u32 _Z14decrypt_kernelPii_param_1
)
{
	.reg .pred 	%p<3>;
	.reg .b32 	%r<14>;
	.reg .b64 	%rd<5>;

	ld.param.u64 	%rd2, [_Z14decrypt_kernelPii_param_0];
	ld.param.u32 	%r6, [_Z14decrypt_kernelPii_param_1];
	mov.u32 	%r7, %ctaid.x;
	mov.u32 	%r1, %ntid.x;
	mov.u32 	%r8, %tid.x;
	mad.lo.s32 	%r13, %r7, %r1, %r8;
	setp.ge.s32 	%p1, %r13, %r6;
	@%p1 bra 	$L__BB0_3;
	mov.u32 	%r9, %nctaid.x;
	mul.lo.s32 	%r3, %r9, %r1;
	cvta.to.global.u64 	%rd1, %rd2;
$L__BB0_2:
	mul.wide.s32 	%rd3, %r13, 4;
	add.s64 	%rd4, %rd1, %rd3;
	ld.global.u32 	%r10, [%rd4];
	mad.lo.s32 	%r11, %r10, -285212672, -889192448;
	shr.s32 	%r12, %r11, 24;
	st.global.u32 	[%rd4], %r12;
	add.s32 	%r13, %r13, %r3;
	setp.lt.s32 	%p2, %r13, %r6;
	@%p2 bra 	$L__BB0_2;
$L__BB0_3:
	ret;

}
	// .globl	_Z12count_kernelPiS_i
.visible .entry _Z12count_kernelPiS_i(
	.param .u64 .ptr .align 1 _Z12count_kernelPiS_i_param_0,
	.param .u64 .ptr .align 1 _Z12count_kernelPiS_i_param_1,
	.param .u32 _Z12count_kernelPiS_i_param_2
)
{
	.reg .pred 	%p<3>;
	.reg .b32 	%r<13>;
	.reg .b64 	%rd<9>;

	ld.param.u64 	%rd3, [_Z12count_kernelPiS_i_param_0];
	ld.param.u64 	%rd4, [_Z12count_kernelPiS_i_param_1];
	ld.param.u32 	%r6, [_Z12count_kernelPiS_i_param_2];
	mov.u32 	%r7, %ctaid.x;
	mov.u32 	%r1, %ntid.x;
	mov.u32 	%r8, %tid.x;
	mad.lo.s32 	%r12, %r7, %r1, %r8;
	setp.ge.s32 	%p1, %r12, %r6;
	@%p1 bra 	$L__BB1_3;
	mov.u32 	%r9, %nctaid.x;
	mul.lo.s32 	%r3, %r9, %r1;
	cvta.to.global.u64 	%rd1, %rd3;
	cvta.to.global.u64 	%rd2, %rd4;
$L__BB1_2:
	mul.wide.s32 	%rd5, %r12, 4;
	add.s64 	%rd6, %rd1, %rd5;
	ld.global.u32 	%r10, [%rd6];
	mul.wide.s32 	%rd7, %r10, 4;
	add.s64 	%rd8, %rd2, %rd7;
	atom.global.add.u32 	%r11, [%rd8], 1;
	add.s32 	%r12, %r12, %r3;
	setp.lt.s32 	%p2, %r12, %r6;
	@%p2 bra 	$L__BB1_2;
$L__BB1_3:
	ret;

}


// ===== COMPILED SASS (sm_100) =====

	.target	sm_100

	.elftype	@"ET_EXEC"


//--------------------- .note.nv.tkinfo           --------------------------
	.section	.note.nv.tkinfo,"",@"SHT_NOTE"
	.sectionflags	@"SHF_NOTE_NV_TKINFO"
	.tkinfo
        /*0018*/ 	.word	0x00000002
        /*0030*/ 	.string	""
        /*0030*/ 	.string	"ptxas"
        /*0030*/ 	.string	"Cuda compilation tools, release 13.0, V13.0.88"
        /*0030*/ 	.string	"Build cuda_13.0.r13.0/compiler.36424714_0"
        /*0030*/ 	.string	"-arch sm_100 -m 64 "



//--------------------- .note.nv.cuinfo           --------------------------
	.section	.note.nv.cuinfo,"",@"SHT_NOTE"
	.sectionflags	@"SHF_NOTE_NV_CUINFO"
        /*0018*/ 	.short	0x0002
        /*001a*/ 	.short	0x0064
        /*001c*/ 	.short	0x0082
	.zero		2


//--------------------- .nv.info                  --------------------------
	.section	.nv.info,"",@"SHT_CUDA_INFO"
	.align	4


	//----- nvinfo : EIATTR_REGCOUNT
	.align		4
        /*0000*/ 	.byte	0x04, 0x2f
        /*0002*/ 	.short	(.L_1 - .L_0)
	.align		4
.L_0:
        /*0004*/ 	.word	index@(_Z14decrypt_kernelPii)
        /*0008*/ 	.word	0x0000000c


	//----- nvinfo : EIATTR_FRAME_SIZE
	.align		4
.L_1:
        /*000c*/ 	.byte	0x04, 0x11
        /*000e*/ 	.short	(.L_3 - .L_2)
	.align		4
.L_2:
        /*0010*/ 	.word	index@(_Z14decrypt_kernelPii)
        /*0014*/ 	.word	0x00000000


	//----- nvinfo : EIATTR_REGCOUNT
	.align		4
.L_3:
        /*0018*/ 	.byte	0x04, 0x2f
        /*001a*/ 	.short	(.L_5 - .L_4)
	.align		4
.L_4:
        /*001c*/ 	.word	index@(_Z12count_kernelPiS_i)
        /*0020*/ 	.word	0x00000010


	//----- nvinfo : EIATTR_FRAME_SIZE
	.align		4
.L_5:
        /*0024*/ 	.byte	0x04, 0x11
        /*0026*/ 	.short	(.L_7 - .L_6)
	.align		4
.L_6:
        /*0028*/ 	.word	index@(_Z12count_kernelPiS_i)
        /*002c*/ 	.word	0x00000000


	//----- nvinfo : EIATTR_MIN_STACK_SIZE
	.align		4
.L_7:
        /*0030*/ 	.byte	0x04, 0x12
        /*0032*/ 	.short	(.L_9 - .L_8)
	.align		4
.L_8:
        /*0034*/ 	.word	index@(_Z12count_kernelPiS_i)
        /*0038*/ 	.word	0x00000000


	//----- nvinfo : EIATTR_MIN_STACK_SIZE
	.align		4
.L_9:
        /*003c*/ 	.byte	0x04, 0x12
        /*003e*/ 	.short	(.L_11 - .L_10)
	.align		4
.L_10:
        /*0040*/ 	.word	index@(_Z14decrypt_kernelPii)
        /*0044*/ 	.word	0x00000000
.L_11:


//--------------------- .nv.compat                --------------------------
	.section	.nv.compat,"",@"SHT_CUDA_COMPAT_INFO"
	.align	4
        /*0000*/ 	.byte	0x02, 0x09, 0x00, 0x00, 0x02, 0x02, 0x01, 0x00, 0x02, 0x05, 0x05, 0x00, 0x03, 0x07, 0x01, 0x01
        /*0010*/ 	.byte	0x02, 0x03, 0x00, 0x00, 0x02, 0x06, 0x01, 0x00, 0x04, 0x0b, 0x08, 0x00, 0x09, 0x00, 0x00, 0x00
        /*0020*/ 	.byte	0x00, 0x00, 0x00, 0x00


//--------------------- .nv.info._Z12count_kernelPiS_i --------------------------
	.section	.nv.info._Z12count_kernelPiS_i,"",@"SHT_CUDA_INFO"
	.sectionflags	@""
	.align	4


	//----- nvinfo : EIATTR_CUDA_API_VERSION
	.align		4
        /*0000*/ 	.byte	0x04, 0x37
        /*0002*/ 	.short	(.L_13 - .L_12)
.L_12:
        /*0004*/ 	.word	0x00000082


	//----- nvinfo : EIATTR_KPARAM_INFO
	.align		4
.L_13:
        /*0008*/ 	.byte	0x04, 0x17
        /*000a*/ 	.short	(.L_15 - .L_14)
.L_14:
        /*000c*/ 	.word	0x00000000
        /*0010*/ 	.short	0x0002
        /*0012*/ 	.short	0x0010
        /*0014*/ 	.byte	0x00, 0xf0, 0x11, 0x00


	//----- nvinfo : EIATTR_KPARAM_INFO
	.align		4
.L_15:
        /*0018*/ 	.byte	0x04, 0x17
        /*001a*/ 	.short	(.L_17 - .L_16)
.L_16:
        /*001c*/ 	.word	0x00000000
        /*0020*/ 	.short	0x0001
        /*0022*/ 	.short	0x0008
        /*0024*/ 	.byte	0x00, 0xf5, 0x21, 0x00


	//----- nvinfo : EIATTR_KPARAM_INFO
	.align		4
.L_17:
        /*0028*/ 	.byte	0x04, 0x17
        /*002a*/ 	.short	(.L_19 - .L_18)
.L_18:
        /*002c*/ 	.word	0x00000000
        /*0030*/ 	.short	0x0000
        /*0032*/ 	.short	0x0000
        /*0034*/ 	.byte	0x00, 0xf5, 0x21, 0x00


	//----- nvinfo : EIATTR_SPARSE_MMA_MASK
	.align		4
.L_19:
        /*0038*/ 	.byte	0x03, 0x50
        /*003a*/ 	.short	0x0000


	//----- nvinfo : EIATTR_MAXREG_COUNT
	.align		4
        /*003c*/ 	.byte	0x03, 0x1b
        /*003e*/ 	.short	0x00ff


	//----- nvinfo : EIATTR_MERCURY_ISA_VERSION
	.align		4
        /*0040*/ 	.byte	0x03, 0x5f
        /*0042*/ 	.short	0x0101


	//----- nvinfo : EIATTR_VRC_CTA_INIT_COUNT
	.align		4
        /*0044*/ 	.byte	0x02, 0x4a
	.zero		1
	.zero		1


	//----- nvinfo : EIATTR_EXIT_INSTR_OFFSETS
	.align		4
        /*0048*/ 	.byte	0x04, 0x1c
        /*004a*/ 	.short	(.L_21 - .L_20)


	//   ....[0]....
.L_20:
        /*004c*/ 	.word	0x00000070


	//   ....[1]....
        /*0050*/ 	.word	0x00000150


	//----- nvinfo : EIATTR_CRS_STACK_SIZE
	.align		4
.L_21:
        /*0054*/ 	.byte	0x04, 0x1e
        /*0056*/ 	.short	(.L_23 - .L_22)
.L_22:
        /*0058*/ 	.word	0x00000000


	//----- nvinfo : EIATTR_CBANK_PARAM_SIZE
	.align		4
.L_23:
        /*005c*/ 	.byte	0x03, 0x19
        /*005e*/ 	.short	0x0014


	//----- nvinfo : EIATTR_PARAM_CBANK
	.align		4
        /*0060*/ 	.byte	0x04, 0x0a
        /*0062*/ 	.short	(.L_25 - .L_24)
	.align		4
.L_24:
        /*0064*/ 	.word	index@(.nv.constant0._Z12count_kernelPiS_i)
        /*0068*/ 	.short	0x0380
        /*006a*/ 	.short	0x0014


	//----- nvinfo : EIATTR_SW_WAR
	.align		4
.L_25:
        /*006c*/ 	.byte	0x04, 0x36
        /*006e*/ 	.short	(.L_27 - .L_26)
.L_26:
        /*0070*/ 	.word	0x00000008
.L_27:


//--------------------- .nv.info._Z14decrypt_kernelPii --------------------------
	.section	.nv.info._Z14decrypt_kernelPii,"",@"SHT_CUDA_INFO"
	.sectionflags	@""
	.align	4


	//----- nvinfo : EIATTR_CUDA_API_VERSION
	.align		4
        /*0000*/ 	.byte	0x04, 0x37
        /*0002*/ 	.short	(.L_29 - .L_28)
.L_28:
        /*0004*/ 	.word	0x00000082


	//----- nvinfo : EIATTR_KPARAM_INFO
	.align		4
.L_29:
        /*0008*/ 	.byte	0x04, 0x17
        /*000a*/ 	.short	(.L_31 - .L_30)
.L_30:
        /*000c*/ 	.word	0x00000000
        /*0010*/ 	.short	0x0001
        /*0012*/ 	.short	0x0008
        /*0014*/ 	.byte	0x00, 0xf0, 0x11, 0x00


	//----- nvinfo : EIATTR_KPARAM_INFO
	.align		4
.L_31:
        /*0018*/ 	.byte	0x04, 0x17
        /*001a*/ 	.short	(.L_33 - .L_32)
.L_32:
        /*001c*/ 	.word	0x00000000
        /*0020*/ 	.short	0x0000
        /*0022*/ 	.short	0x0000
        /*0024*/ 	.byte	0x00, 0xf5, 0x21, 0x00


	//----- nvinfo : EIATTR_SPARSE_MMA_MASK
	.align		4
.L_33:
        /*0028*/ 	.byte	0x03, 0x50
        /*002a*/ 	.short	0x0000


	//----- nvinfo : EIATTR_MAXREG_COUNT
	.align		4
        /*002c*/ 	.byte	0x03, 0x1b
        /*002e*/ 	.short	0x00ff


	//----- nvinfo : EIATTR_MERCURY_ISA_VERSION
	.align		4
        /*0030*/ 	.byte	0x03, 0x5f
        /*0032*/ 	.short	0x0101


	//----- nvinfo : EIATTR_VRC_CTA_INIT_COUNT
	.align		4
        /*0034*/ 	.byte	0x02, 0x4a
	.zero		1
	.zero		1


	//----- nvinfo : EIATTR_EXIT_INSTR_OFFSETS
	.align		4
        /*0038*/ 	.byte	0x04, 0x1c
        /*003a*/ 	.short	(.L_35 - .L_34)


	//   ....[0]....
.L_34:
        /*003c*/ 	.word	0x00000070


	//   ....[1]....
        /*0040*/ 	.word	0x00000150


	//----- nvinfo : EIATTR_CRS_STACK_SIZE
	.align		4
.L_35:
        /*0044*/ 	.byte	0x04, 0x1e
        /*0046*/ 	.short	(.L_37 - .L_36)
.L_36:
        /*0048*/ 	.word	0x00000000


	//----- nvinfo : EIATTR_CBANK_PARAM_SIZE
	.align		4
.L_37:
        /*004c*/ 	.byte	0x03, 0x19
        /*004e*/ 	.short	0x000c


	//----- nvinfo : EIATTR_PARAM_CBANK
	.align		4
        /*0050*/ 	.byte	0x04, 0x0a
        /*0052*/ 	.short	(.L_39 - .L_38)
	.align		4
.L_38:
        /*0054*/ 	.word	index@(.nv.constant0._Z14decrypt_kernelPii)
        /*0058*/ 	.short	0x0380
        /*005a*/ 	.short	0x000c


	//----- nvinfo : EIATTR_SW_WAR
	.align		4
.L_39:
        /*005c*/ 	.byte	0x04, 0x36
        /*005e*/ 	.short	(.L_41 - .L_40)
.L_40:
        /*0060*/ 	.word	0x00000008
.L_41:


//--------------------- .nv.callgraph             --------------------------
	.section	.nv.callgraph,"",@"SHT_CUDA_CALLGRAPH"
	.align	4
	.sectionentsize	8
	.align		4
        /*0000*/ 	.word	0x00000000
	.align		4
        /*0004*/ 	.word	0xffffffff
	.align		4
        /*0008*/ 	.word	0x00000000
	.align		4
        /*000c*/ 	.word	0xfffffffe
	.align		4
        /*0010*/ 	.word	0x00000000
	.align		4
        /*0014*/ 	.word	0xfffffffd
	.align		4
        /*0018*/ 	.word	0x00000000
	.align		4
        /*001c*/ 	.word	0xfffffffc


//--------------------- .text._Z12count_kernelPiS_i --------------------------
	.section	.text._Z12count_kernelPiS_i,"ax",@progbits
	.align	128
        .global         _Z12count_kernelPiS_i
        .type           _Z12count_kernelPiS_i,@function
        .size           _Z12count_kernelPiS_i,(.L_x_4 - _Z12count_kernelPiS_i)
        .other          _Z12count_kernelPiS_i,@"STO_CUDA_ENTRY STV_DEFAULT"
_Z12count_kernelPiS_i:
.text._Z12count_kernelPiS_i:
[----:B------:R-:W-:Y:S01]  /*0000*/  LDC R1, c[0x0][0x37c] ;  /* 0x0000df00ff017b82 */ /* 0x000fe20000000800 */
[----:B------:R-:W0:Y:S07]  /*0010*/  S2R R0, SR_TID.X ;  /* 0x0000000000007919 */ /* 0x000e2e0000002100 */
[----:B------:R-:W0:Y:S01]  /*0020*/  S2UR UR4, SR_CTAID.X ;  /* 0x00000000000479c3 */ /* 0x000e220000002500 */
[----:B------:R-:W1:Y:S07]  /*0030*/  LDCU UR5, c[0x0][0x390] ;  /* 0x00007200ff0577ac */ /* 0x000e6e0008000800 */
[----:B------:R-:W0:Y:S02]  /*0040*/  LDC R11, c[0x0][0x360] ;  /* 0x0000d800ff0b7b82 */ /* 0x000e240000000800 */
[----:B0-----:R-:W-:-:S05]  /*0050*/  IMAD R0, R11, UR4, R0 ;  /* 0x000000040b007c24 */ /* 0x001fca000f8e0200 */
[----:B-1----:R-:W-:-:S13]  /*0060*/  ISETP.GE.AND P0, PT, R0, UR5, PT ;  /* 0x0000000500007c0c */ /* 0x002fda000bf06270 */
[----:B------:R-:W-:Y:S05]  /*0070*/  @P0 EXIT ;  /* 0x000000000000094d */ /* 0x000fea0003800000 */
[----:B------:R-:W0:Y:S01]  /*0080*/  LDC.64 R6, c[0x0][0x380] ;  /* 0x0000e000ff067b82 */ /* 0x000e220000000a00 */
[----:B------:R-:W1:Y:S01]  /*0090*/  LDCU UR4, c[0x0][0x370] ;  /* 0x00006e00ff0477ac */ /* 0x000e620008000800 */
[----:B------:R-:W2:Y:S06]  /*00a0*/  LDCU.64 UR6, c[0x0][0x358] ;  /* 0x00006b00ff0677ac */ /* 0x000eac0008000a00 */
[----:B------:R-:W3:Y:S01]  /*00b0*/  LDC.64 R8, c[0x0][0x388] ;  /* 0x0000e200ff087b82 */ /* 0x000ee20000000a00 */
[----:B-1----:R-:W-:-:S07]  /*00c0*/  IMAD R11, R11, UR4, RZ ;  /* 0x000000040b0b7c24 */ /* 0x002fce000f8e02ff */
.L_x_0:
[----:B0-----:R-:W-:-:S06]  /*00d0*/  IMAD.WIDE R2, R0, 0x4, R6 ;  /* 0x0000000400027825 */ /* 0x001fcc00078e0206 */
[----:B--2---:R-:W3:Y:S01]  /*00e0*/  LDG.E R3, desc[UR6][R2.64] ;  /* 0x0000000602037981 */ /* 0x004ee2000c1e1900 */
[----:B------:R-:W-:Y:S01]  /*00f0*/  IADD3 R0, PT, PT, R11, R0, RZ ;  /* 0x000000000b007210 */ /* 0x000fe20007ffe0ff */
[----:B-1----:R-:W-:-:S03]  /*0100*/  HFMA2 R13, -RZ, RZ, 0, 5.9604644775390625e-08 ;  /* 0x00000001ff0d7431 */ /* 0x002fc600000001ff */
[----:B------:R-:W-:Y:S01]  /*0110*/  ISETP.GE.AND P0, PT, R0, UR5, PT ;  /* 0x0000000500007c0c */ /* 0x000fe2000bf06270 */
[----:B---3--:R-:W-:-:S05]  /*0120*/  IMAD.WIDE R4, R3, 0x4, R8 ;  /* 0x0000000403047825 */ /* 0x008fca00078e0208 */
[----:B------:R1:W-:Y:S07]  /*0130*/  REDG.E.ADD.STRONG.GPU desc[UR6][R4.64], R13 ;  /* 0x0000000d0400798e */ /* 0x0003ee000c12e106 */
[----:B------:R-:W-:Y:S05]  /*0140*/  @!P0 BRA `(.L_x_0) ;  /* 0xfffffffc00e08947 */ /* 0x000fea000383ffff */
[----:B------:R-:W-:Y:S05]  /*0150*/  EXIT ;  /* 0x000000000000794d */ /* 0x000fea0003800000 */
.L_x_1:
[----:B------:R-:W-:-:S00]  /*0160*/  BRA `(.L_x_1) ;  /* 0xfffffffc00fc7947 */ /* 0x000fc0000383ffff */
[----:B------:R-:W-:-:S00]  /*0170*/  NOP ;  /* 0x0000000000007918 */ /* 0x000fc00000000000 */
        /* <DEDUP_REMOVED lines=8> */
.L_x_4:


//--------------------- .text._Z14decrypt_kernelPii --------------------------
	.section	.text._Z14decrypt_kernelPii,"ax",@progbits
	.align	128
        .global         _Z14decrypt_kernelPii
        .type           _Z14decrypt_kernelPii,@function
        .size           _Z14decrypt_kernelPii,(.L_x_5 - _Z14decrypt_kernelPii)
        .other          _Z14decrypt_kernelPii,@"STO_CUDA_ENTRY STV_DEFAULT"
_Z14decrypt_kernelPii:
.text._Z14decrypt_kernelPii:
        /* <DEDUP_REMOVED lines=10> */
[----:B------:R-:W2:Y:S01]  /*00a0*/  LDCU.64 UR6, c[0x0][0x358] ;  /* 0x00006b00ff0677ac */ /* 0x000ea20008000a00 */
[----:B-1----:R-:W-:-:S07]  /*00b0*/  IMAD R7, R7, UR4, RZ ;  /* 0x0000000407077c24 */ /* 0x002fce000f8e02ff */
.L_x_2:
[----:B01----:R-:W-:-:S05]  /*00c0*/  IMAD.WIDE R2, R0, 0x4, R4 ;  /* 0x0000000400027825 */ /* 0x003fca00078e0204 */
[----:B--2---:R-:W2:Y:S01]  /*00d0*/  LDG.E R6, desc[UR6][R2.64] ;  /* 0x0000000602067981 */ /* 0x004ea2000c1e1900 */
[----:B------:R-:W-:Y:S01]  /*00e0*/  HFMA2 R9, -RZ, RZ, -7168, 0 ;  /* 0xef000000ff097431 */ /* 0x000fe200000001ff */
[----:B------:R-:W-:-:S04]  /*00f0*/  IADD3 R0, PT, PT, R7, R0, RZ ;  /* 0x0000000007007210 */ /* 0x000fc80007ffe0ff */
[----:B------:R-:W-:Y:S01]  /*0100*/  ISETP.GE.AND P0, PT, R0, UR5, PT ;  /* 0x0000000500007c0c */ /* 0x000fe2000bf06270 */
[----:B--2---:R-:W-:-:S05]  /*0110*/  IMAD R6, R6, R9, -0x35000000 ;  /* 0xcb00000006067424 */ /* 0x004fca00078e0209 */
[----:B------:R-:W-:-:S05]  /*0120*/  SHF.R.S32.HI R9, RZ, 0x18, R6 ;  /* 0x00000018ff097819 */ /* 0x000fca0000011406 */
[----:B------:R1:W-:Y:S02]  /*0130*/  STG.E desc[UR6][R2.64], R9 ;  /* 0x0000000902007986 */ /* 0x0003e4000c101906 */
[----:B------:R-:W-:Y:S05]  /*0140*/  @!P0 BRA `(.L_x_2) ;  /* 0xfffffffc00dc8947 */ /* 0x000fea000383ffff */
[----:B------:R-:W-:Y:S05]  /*0150*/  EXIT ;  /* 0x000000000000794d */ /* 0x000fea0003800000 */
.L_x_3:
        /* <DEDUP_REMOVED lines=10> */
.L_x_5:


//--------------------- .nv.shared.reserved.0     --------------------------
	.section	.nv.shared.reserved.0,"aw",@nobits
	.weak		__nv_reservedSMEM_offset_0_alias
	.size		__nv_reservedSMEM_offset_0_alias, 0, 64
	.other		__nv_reservedSMEM_offset_0_alias,@"STO_CUDA_RESERVED_SHARED STV_DEFAULT"
__nv_reservedSMEM_offset_0_alias:
	.zero		0
	.zero		64


//--------------------- .nv.constant0._Z12count_kernelPiS_i --------------------------
	.section	.nv.constant0._Z12count_kernelPiS_i,"a",@progbits
	.sectionflags	@""
	.align	4
.nv.constant0._Z12count_kernelPiS_i:
	.zero		916


//--------------------- .nv.constant0._Z14decrypt_kernelPii --------------------------
	.section	.nv.constant0._Z14decrypt_kernelPii,"a",@progbits
	.sectionflags	@""
	.align	4
.nv.constant0._Z14decrypt_kernelPii:
	.zero		908


//--------------------- SYMBOLS --------------------------

	.type		.nv.reservedSmem.offset0,@object
	.size		.nv.reservedSmem.offset0,0x4
